//
// Generated by NVIDIA NVVM Compiler
//
// Compiler Build ID: CL-36424714
// Cuda compilation tools, release 13.0, V13.0.88
// Based on NVVM 20.0.0
//

.version 9.0
.target sm_100
.address_size 64

	// .globl	_Z18dot_product_kernelPKfS0_Pfi
// _ZZ18dot_product_kernelPKfS0_PfiE9warp_sums has been demoted

.visible .entry _Z18dot_product_kernelPKfS0_Pfi(
	.param .u64 .ptr .align 1 _Z18dot_product_kernelPKfS0_Pfi_param_0,
	.param .u64 .ptr .align 1 _Z18dot_product_kernelPKfS0_Pfi_param_1,
	.param .u64 .ptr .align 1 _Z18dot_product_kernelPKfS0_Pfi_param_2,
	.param .u32 _Z18dot_product_kernelPKfS0_Pfi_param_3
)
{
	.reg .pred 	%p<19>;
	.reg .b32 	%r<62>;
	.reg .b32 	%f<67>;
	.reg .b64 	%rd<34>;
	// demoted variable
	.shared .align 4 .b8 _ZZ18dot_product_kernelPKfS0_PfiE9warp_sums[32];
	ld.param.u64 	%rd4, [_Z18dot_product_kernelPKfS0_Pfi_param_0];
	ld.param.u64 	%rd5, [_Z18dot_product_kernelPKfS0_Pfi_param_1];
	ld.param.u64 	%rd3, [_Z18dot_product_kernelPKfS0_Pfi_param_2];
	ld.param.u32 	%r13, [_Z18dot_product_kernelPKfS0_Pfi_param_3];
	cvta.to.global.u64 	%rd1, %rd5;
	cvta.to.global.u64 	%rd2, %rd4;
	mov.u32 	%r14, %tid.x;
	mov.u32 	%r15, %tid.y;
	mov.u32 	%r16, %tid.z;
	mov.u32 	%r17, %ntid.x;
	mov.u32 	%r18, %ntid.y;
	mad.lo.s32 	%r19, %r16, %r18, %r15;
	mad.lo.s32 	%r1, %r19, %r17, %r14;
	shl.b32 	%r2, %r1, 11;
	mov.u32 	%r20, %ctaid.x;
	mad.lo.s32 	%r61, %r20, %r17, %r14;
	mov.u32 	%r21, %nctaid.x;
	mul.lo.s32 	%r4, %r17, %r21;
	mul.lo.s32 	%r5, %r4, 56;
	add.s32 	%r22, %r61, %r5;
	setp.ge.s32 	%p1, %r22, %r13;
	mov.f32 	%f65, 0f00000000;
	@%p1 bra 	$L__BB0_3;
	shl.b32 	%r6, %r4, 3;
	mul.wide.s32 	%rd6, %r61, 4;
	add.s64 	%rd7, %rd2, %rd6;
	ld.global.nc.f32 	%f61, [%rd7];
	add.s64 	%rd8, %rd1, %rd6;
	ld.global.nc.f32 	%f60, [%rd8];
	mov.f32 	%f65, 0f00000000;
	mov.u32 	%r59, %r61;
$L__BB0_2:
	fma.rn.f32 	%f19, %f61, %f60, %f65;
	add.s32 	%r61, %r6, %r59;
	mul.wide.s32 	%rd9, %r61, 4;
	add.s64 	%rd10, %rd2, %rd9;
	ld.global.nc.f32 	%f61, [%rd10];
	add.s64 	%rd11, %rd1, %rd9;
	ld.global.nc.f32 	%f60, [%rd11];
	fma.rn.f32 	%f20, %f61, %f60, %f19;
	shl.b32 	%r23, %r4, 4;
	add.s32 	%r24, %r23, %r59;
	mul.wide.s32 	%rd12, %r24, 4;
	add.s64 	%rd13, %rd2, %rd12;
	ld.global.nc.f32 	%f21, [%rd13];
	add.s64 	%rd14, %rd1, %rd12;
	ld.global.nc.f32 	%f22, [%rd14];
	fma.rn.f32 	%f23, %f21, %f22, %f20;
	add.s32 	%r25, %r24, %r6;
	mul.wide.s32 	%rd15, %r25, 4;
	add.s64 	%rd16, %rd2, %rd15;
	ld.global.nc.f32 	%f24, [%rd16];
	add.s64 	%rd17, %rd1, %rd15;
	ld.global.nc.f32 	%f25, [%rd17];
	fma.rn.f32 	%f26, %f24, %f25, %f23;
	shl.b32 	%r26, %r4, 5;
	add.s32 	%r27, %r26, %r59;
	mul.wide.s32 	%rd18, %r27, 4;
	add.s64 	%rd19, %rd2, %rd18;
	ld.global.nc.f32 	%f27, [%rd19];
	add.s64 	%rd20, %rd1, %rd18;
	ld.global.nc.f32 	%f28, [%rd20];
	fma.rn.f32 	%f29, %f27, %f28, %f26;
	add.s32 	%r28, %r27, %r6;
	mul.wide.s32 	%rd21, %r28, 4;
	add.s64 	%rd22, %rd2, %rd21;
	ld.global.nc.f32 	%f30, [%rd22];
	add.s64 	%rd23, %rd1, %rd21;
	ld.global.nc.f32 	%f31, [%rd23];
	fma.rn.f32 	%f32, %f30, %f31, %f29;
	add.s32 	%r29, %r23, %r27;
	mul.wide.s32 	%rd24, %r29, 4;
	add.s64 	%rd25, %rd2, %rd24;
	ld.global.nc.f32 	%f33, [%rd25];
	add.s64 	%rd26, %rd1, %rd24;
	ld.global.nc.f32 	%f34, [%rd26];
	fma.rn.f32 	%f35, %f33, %f34, %f32;
	add.s32 	%r30, %r29, %r6;
	mul.wide.s32 	%rd27, %r30, 4;
	add.s64 	%rd28, %rd2, %rd27;
	ld.global.nc.f32 	%f36, [%rd28];
	add.s64 	%rd29, %rd1, %rd27;
	ld.global.nc.f32 	%f37, [%rd29];
	fma.rn.f32 	%f65, %f36, %f37, %f35;
	add.s32 	%r31, %r61, %r5;
	setp.lt.s32 	%p2, %r31, %r13;
	mov.u32 	%r59, %r61;
	@%p2 bra 	$L__BB0_2;
$L__BB0_3:
	setp.ge.s32 	%p3, %r61, %r13;
	@%p3 bra 	$L__BB0_5;
$L__BB0_4:
	mul.wide.s32 	%rd30, %r61, 4;
	add.s64 	%rd31, %rd2, %rd30;
	ld.global.nc.f32 	%f38, [%rd31];
	add.s64 	%rd32, %rd1, %rd30;
	ld.global.nc.f32 	%f39, [%rd32];
	fma.rn.f32 	%f65, %f38, %f39, %f65;
	add.s32 	%r61, %r61, %r4;
	setp.lt.s32 	%p4, %r61, %r13;
	@%p4 bra 	$L__BB0_4;
$L__BB0_5:
	mov.b32 	%r32, %f65;
	shfl.sync.down.b32	%r33|%p5, %r32, 16, 31, -1;
	mov.b32 	%f40, %r33;
	add.f32 	%f41, %f65, %f40;
	mov.b32 	%r34, %f41;
	shfl.sync.down.b32	%r35|%p6, %r34, 8, 31, -1;
	mov.b32 	%f42, %r35;
	add.f32 	%f43, %f41, %f42;
	mov.b32 	%r36, %f43;
	shfl.sync.down.b32	%r37|%p7, %r36, 4, 31, -1;
	mov.b32 	%f44, %r37;
	add.f32 	%f45, %f43, %f44;
	mov.b32 	%r38, %f45;
	shfl.sync.down.b32	%r39|%p8, %r38, 2, 31, -1;
	mov.b32 	%f46, %r39;
	add.f32 	%f47, %f45, %f46;
	mov.b32 	%r40, %f47;
	shfl.sync.down.b32	%r41|%p9, %r40, 1, 31, -1;
	mov.b32 	%f48, %r41;
	add.f32 	%f13, %f47, %f48;
	and.b32  	%r12, %r1, 31;
	setp.ne.s32 	%p10, %r12, 0;
	@%p10 bra 	$L__BB0_7;
	shr.u32 	%r42, %r2, 14;
	mov.u32 	%r43, _ZZ18dot_product_kernelPKfS0_PfiE9warp_sums;
	add.s32 	%r44, %r43, %r42;
	st.shared.f32 	[%r44], %f13;
$L__BB0_7:
	bar.sync 	0;
	setp.gt.u32 	%p11, %r2, 65535;
	@%p11 bra 	$L__BB0_12;
	and.b32  	%r45, %r1, 24;
	setp.ne.s32 	%p12, %r45, 0;
	mov.f32 	%f66, 0f00000000;
	@%p12 bra 	$L__BB0_10;
	shl.b32 	%r46, %r12, 2;
	mov.u32 	%r47, _ZZ18dot_product_kernelPKfS0_PfiE9warp_sums;
	add.s32 	%r48, %r47, %r46;
	ld.shared.f32 	%f66, [%r48];
$L__BB0_10:
	setp.ne.s32 	%p13, %r12, 0;
	mov.b32 	%r49, %f66;
	shfl.sync.down.b32	%r50|%p14, %r49, 16, 31, -1;
	mov.b32 	%f50, %r50;
	add.f32 	%f51, %f66, %f50;
	mov.b32 	%r51, %f51;
	shfl.sync.down.b32	%r52|%p15, %r51, 8, 31, -1;
	mov.b32 	%f52, %r52;
	add.f32 	%f53, %f51, %f52;
	mov.b32 	%r53, %f53;
	shfl.sync.down.b32	%r54|%p16, %r53, 4, 31, -1;
	mov.b32 	%f54, %r54;
	add.f32 	%f55, %f53, %f54;
	mov.b32 	%r55, %f55;
	shfl.sync.down.b32	%r56|%p17, %r55, 2, 31, -1;
	mov.b32 	%f56, %r56;
	add.f32 	%f57, %f55, %f56;
	mov.b32 	%r57, %f57;
	shfl.sync.down.b32	%r58|%p18, %r57, 1, 31, -1;
	mov.b32 	%f58, %r58;
	add.f32 	%f16, %f57, %f58;
	@%p13 bra 	$L__BB0_12;
	cvta.to.global.u64 	%rd33, %rd3;
	atom.global.add.f32 	%f59, [%rd33], %f16;
$L__BB0_12:
	ret;

}


// ===== COMPILED SASS (sm_100) =====

	.target	sm_100

	.elftype	@"ET_EXEC"


//--------------------- .note.nv.tkinfo           --------------------------
	.section	.note.nv.tkinfo,"",@"SHT_NOTE"
	.sectionflags	@"SHF_NOTE_NV_TKINFO"
	.tkinfo
        /*0018*/ 	.word	0x00000002
        /*0030*/ 	.string	""
        /*0030*/ 	.string	"ptxas"
        /*0030*/ 	.string	"Cuda compilation tools, release 13.0, V13.0.88"
        /*0030*/ 	.string	"Build cuda_13.0.r13.0/compiler.36424714_0"
        /*0030*/ 	.string	"-arch sm_100 -m 64 "



//--------------------- .note.nv.cuinfo           --------------------------
	.section	.note.nv.cuinfo,"",@"SHT_NOTE"
	.sectionflags	@"SHF_NOTE_NV_CUINFO"
        /*0018*/ 	.short	0x0002
        /*001a*/ 	.short	0x0064
        /*001c*/ 	.short	0x0082
	.zero		2


//--------------------- .nv.info                  --------------------------
	.section	.nv.info,"",@"SHT_CUDA_INFO"
	.align	4


	//----- nvinfo : EIATTR_REGCOUNT
	.align		4
        /*0000*/ 	.byte	0x04, 0x2f
        /*0002*/ 	.short	(.L_1 - .L_0)
	.align		4
.L_0:
        /*0004*/ 	.word	index@(_Z18dot_product_kernelPKfS0_Pfi)
        /*0008*/ 	.word	0x00000020


	//----- nvinfo : EIATTR_FRAME_SIZE
	.align		4
.L_1:
        /*000c*/ 	.byte	0x04, 0x11
        /*000e*/ 	.short	(.L_3 - .L_2)
	.align		4
.L_2:
        /*0010*/ 	.word	index@(_Z18dot_product_kernelPKfS0_Pfi)
        /*0014*/ 	.word	0x00000000


	//----- nvinfo : EIATTR_MIN_STACK_SIZE
	.align		4
.L_3:
        /*0018*/ 	.byte	0x04, 0x12
        /*001a*/ 	.short	(.L_5 - .L_4)
	.align		4
.L_4:
        /*001c*/ 	.word	index@(_Z18dot_product_kernelPKfS0_Pfi)
        /*0020*/ 	.word	0x00000000
.L_5:


//--------------------- .nv.compat                --------------------------
	.section	.nv.compat,"",@"SHT_CUDA_COMPAT_INFO"
	.align	4
        /*0000*/ 	.byte	0x02, 0x09, 0x00, 0x00, 0x02, 0x02, 0x01, 0x00, 0x02, 0x05, 0x05, 0x00, 0x03, 0x07, 0x01, 0x01
        /*0010*/ 	.byte	0x02, 0x03, 0x00, 0x00, 0x02, 0x06, 0x01, 0x00, 0x04, 0x0b, 0x08, 0x00, 0x09, 0x00, 0x00, 0x00
        /*0020*/ 	.byte	0x00, 0x00, 0x00, 0x00


//--------------------- .nv.info._Z18dot_product_kernelPKfS0_Pfi --------------------------
	.section	.nv.info._Z18dot_product_kernelPKfS0_Pfi,"",@"SHT_CUDA_INFO"
	.sectionflags	@""
	.align	4


	//----- nvinfo : EIATTR_CUDA_API_VERSION
	.align		4
        /*0000*/ 	.byte	0x04, 0x37
        /*0002*/ 	.short	(.L_7 - .L_6)
.L_6:
        /*0004*/ 	.word	0x00000082


	//----- nvinfo : EIATTR_KPARAM_INFO
	.align		4
.L_7:
        /*0008*/ 	.byte	0x04, 0x17
        /*000a*/ 	.short	(.L_9 - .L_8)
.L_8:
        /*000c*/ 	.word	0x00000000
        /*0010*/ 	.short	0x0003
        /*0012*/ 	.short	0x0018
        /*0014*/ 	.byte	0x00, 0xf0, 0x11, 0x00


	//----- nvinfo : EIATTR_KPARAM_INFO
	.align		4
.L_9:
        /*0018*/ 	.byte	0x04, 0x17
        /*001a*/ 	.short	(.L_11 - .L_10)
.L_10:
        /*001c*/ 	.word	0x00000000
        /*0020*/ 	.short	0x0002
        /*0022*/ 	.short	0x0010
        /*0024*/ 	.byte	0x00, 0xf5, 0x21, 0x00


	//----- nvinfo : EIATTR_KPARAM_INFO
	.align		4
.L_11:
        /*0028*/ 	.byte	0x04, 0x17
        /*002a*/ 	.short	(.L_13 - .L_12)
.L_12:
        /*002c*/ 	.word	0x00000000
        /*0030*/ 	.short	0x0001
        /*0032*/ 	.short	0x0008
        /*0034*/ 	.byte	0x00, 0xf5, 0x21, 0x00


	//----- nvinfo : EIATTR_KPARAM_INFO
	.align		4
.L_13:
        /*0038*/ 	.byte	0x04, 0x17
        /*003a*/ 	.short	(.L_15 - .L_14)
.L_14:
        /*003c*/ 	.word	0x00000000
        /*0040*/ 	.short	0x0000
        /*0042*/ 	.short	0x0000
        /*0044*/ 	.byte	0x00, 0xf5, 0x21, 0x00


	//----- nvinfo : EIATTR_SPARSE_MMA_MASK
	.align		4
.L_15:
        /*0048*/ 	.byte	0x03, 0x50
        /*004a*/ 	.short	0x0000


	//----- nvinfo : EIATTR_MAXREG_COUNT
	.align		4
        /*004c*/ 	.byte	0x03, 0x1b
        /*004e*/ 	.short	0x00ff


	//----- nvinfo : EIATTR_NUM_BARRIERS
	.align		4
        /*0050*/ 	.byte	0x02, 0x4c
        /*0052*/ 	.byte	0x01
	.zero		1


	//----- nvinfo : EIATTR_MERCURY_ISA_VERSION
	.align		4
        /*0054*/ 	.byte	0x03, 0x5f
        /*0056*/ 	.short	0x0101


	//----- nvinfo : EIATTR_COOP_GROUP_MASK_REGIDS
	.align		4
        /*0058*/ 	.byte	0x04, 0x29
        /*005a*/ 	.short	(.L_17 - .L_16)


	//   ....[0]....
.L_16:
        /*005c*/ 	.word	0xffffffff


	//   ....[1]....
        /*0060*/ 	.word	0xffffffff


	//   ....[2]....
        /*0064*/ 	.word	0xffffffff


	//   ....[3]....
        /*0068*/ 	.word	0xffffffff


	//   ....[4]....
        /*006c*/ 	.word	0xffffffff


	//   ....[5]....
        /*0070*/ 	.word	0xffffffff


	//   ....[6]....
        /*0074*/ 	.word	0xffffffff


	//   ....[7]....
        /*0078*/ 	.word	0xffffffff


	//   ....[8]....
        /*007c*/ 	.word	0xffffffff


	//   ....[9]....
        /*0080*/ 	.word	0xffffffff


	//----- nvinfo : EIATTR_COOP_GROUP_INSTR_OFFSETS
	.align		4
.L_17:
        /*0084*/ 	.byte	0x04, 0x28
        /*0086*/ 	.short	(.L_19 - .L_18)


	//   ....[0]....
.L_18:
        /*0088*/ 	.word	0x000005c0


	//   ....[1]....
        /*008c*/ 	.word	0x00000620


	//   ....[2]....
        /*0090*/ 	.word	0x00000660


	//   ....[3]....
        /*0094*/ 	.word	0x00000680


	//   ....[4]....
        /*0098*/ 	.word	0x000006a0


	//   ....[5]....
        /*009c*/ 	.word	0x00000770


	//   ....[6]....
        /*00a0*/ 	.word	0x00000790


	//   ....[7]....
        /*00a4*/ 	.word	0x000007b0


	//   ....[8]....
        /*00a8*/ 	.word	0x000007d0


	//   ....[9]....
        /*00ac*/ 	.word	0x000007f0


	//----- nvinfo : EIATTR_VRC_CTA_INIT_COUNT
	.align		4
.L_19:
        /*00b0*/ 	.byte	0x02, 0x4a
	.zero		1
	.zero		1


	//----- nvinfo : EIATTR_EXIT_INSTR_OFFSETS
	.align		4
        /*00b4*/ 	.byte	0x04, 0x1c
        /*00b6*/ 	.short	(.L_21 - .L_20)


	//   ....[0]....
.L_20:
        /*00b8*/ 	.word	0x000006e0


	//   ....[1]....
        /*00bc*/ 	.word	0x00000800


	//   ....[2]....
        /*00c0*/ 	.word	0x00000840


	//----- nvinfo : EIATTR_CRS_STACK_SIZE
	.align		4
.L_21:
        /*00c4*/ 	.byte	0x04, 0x1e
        /*00c6*/ 	.short	(.L_23 - .L_22)
.L_22:
        /*00c8*/ 	.word	0x00000000


	//----- nvinfo : EIATTR_CBANK_PARAM_SIZE
	.align		4
.L_23:
        /*00cc*/ 	.byte	0x03, 0x19
        /*00ce*/ 	.short	0x001c


	//----- nvinfo : EIATTR_PARAM_CBANK
	.align		4
        /*00d0*/ 	.byte	0x04, 0x0a
        /*00d2*/ 	.short	(.L_25 - .L_24)
	.align		4
.L_24:
        /*00d4*/ 	.word	index@(.nv.constant0._Z18dot_product_kernelPKfS0_Pfi)
        /*00d8*/ 	.short	0x0380
        /*00da*/ 	.short	0x001c


	//----- nvinfo : EIATTR_SW_WAR
	.align		4
.L_25:
        /*00dc*/ 	.byte	0x04, 0x36
        /*00de*/ 	.short	(.L_27 - .L_26)
.L_26:
        /*00e0*/ 	.word	0x00000008
.L_27:


//--------------------- .nv.callgraph             --------------------------
	.section	.nv.callgraph,"",@"SHT_CUDA_CALLGRAPH"
	.align	4
	.sectionentsize	8
	.align		4
        /*0000*/ 	.word	0x00000000
	.align		4
        /*0004*/ 	.word	0xffffffff
	.align		4
        /*0008*/ 	.word	0x00000000
	.align		4
        /*000c*/ 	.word	0xfffffffe
	.align		4
        /*0010*/ 	.word	0x00000000
	.align		4
        /*0014*/ 	.word	0xfffffffd
	.align		4
        /*0018*/ 	.word	0x00000000
	.align		4
        /*001c*/ 	.word	0xfffffffc


//--------------------- .text._Z18dot_product_kernelPKfS0_Pfi --------------------------
	.section	.text._Z18dot_product_kernelPKfS0_Pfi,"ax",@progbits
	.align	128
        .global         _Z18dot_product_kernelPKfS0_Pfi
        .type           _Z18dot_product_kernelPKfS0_Pfi,@function
        .size           _Z18dot_product_kernelPKfS0_Pfi,(.L_x_7 - _Z18dot_product_kernelPKfS0_Pfi)
        .other          _Z18dot_product_kernelPKfS0_Pfi,@"STO_CUDA_ENTRY STV_DEFAULT"
_Z18dot_product_kernelPKfS0_Pfi:
.text._Z18dot_product_kernelPKfS0_Pfi:
[----:B------:R-:W-:Y:S01]  /*0000*/  LDC R1, c[0x0][0x37c] ;  /* 0x0000df00ff017b82 */ /* 0x000fe20000000800 */
[----:B------:R-:W0:Y:S01]  /*0010*/  S2R R5, SR_TID.X ;  /* 0x0000000000057919 */ /* 0x000e220000002100 */
[----:B------:R-:W0:Y:S01]  /*0020*/  LDCU UR6, c[0x0][0x360] ;  /* 0x00006c00ff0677ac */ /* 0x000e220008000800 */
[----:B------:R-:W-:Y:S01]  /*0030*/  BSSY.RECONVERGENT B0, `(.L_x_0) ;  /* 0x000004a000007945 */ /* 0x000fe20003800200 */
[----:B------:R-:W-:Y:S01]  /*0040*/  HFMA2 R17, -RZ, RZ, 0, 0 ;  /* 0x00000000ff117431 */ /* 0x000fe200000001ff */
[----:B------:R-:W0:Y:S01]  /*0050*/  S2R R0, SR_CTAID.X ;  /* 0x0000000000007919 */ /* 0x000e220000002500 */
[----:B------:R-:W1:Y:S02]  /*0060*/  LDCU UR7, c[0x0][0x364] ;  /* 0x00006c80ff0777ac */ /* 0x000e640008000800 */
[----:B------:R-:W2:Y:S01]  /*0070*/  LDC R4, c[0x0][0x370] ;  /* 0x0000dc00ff047b82 */ /* 0x000ea20000000800 */
[----:B------:R-:W1:Y:S01]  /*0080*/  S2R R2, SR_TID.Y ;  /* 0x0000000000027919 */ /* 0x000e620000002200 */
[----:B------:R-:W3:Y:S01]  /*0090*/  LDCU UR8, c[0x0][0x398] ;  /* 0x00007300ff0877ac */ /* 0x000ee20008000800 */
[----:B------:R-:W1:Y:S01]  /*00a0*/  S2R R7, SR_TID.Z ;  /* 0x0000000000077919 */ /* 0x000e620000002300 */
[----:B------:R-:W4:Y:S01]  /*00b0*/  LDCU.64 UR4, c[0x0][0x358] ;  /* 0x00006b00ff0477ac */ /* 0x000f220008000a00 */
[----:B0-----:R-:W-:-:S02]  /*00c0*/  IMAD R3, R0, UR6, R5 ;  /* 0x0000000600037c24 */ /* 0x001fc4000f8e0205 */
[----:B--2---:R-:W-:-:S04]  /*00d0*/  IMAD R0, R4, UR6, RZ ;  /* 0x0000000604007c24 */ /* 0x004fc8000f8e02ff */
[----:B------:R-:W-:Y:S02]  /*00e0*/  IMAD R4, R0, 0x38, R3 ;  /* 0x0000003800047824 */ /* 0x000fe400078e0203 */
[----:B-1----:R-:W-:-:S03]  /*00f0*/  IMAD R2, R7, UR7, R2 ;  /* 0x0000000707027c24 */ /* 0x002fc6000f8e0202 */
[----:B---3--:R-:W-:Y:S01]  /*0100*/  ISETP.GE.AND P0, PT, R4, UR8, PT ;  /* 0x0000000804007c0c */ /* 0x008fe2000bf06270 */
[----:B------:R-:W-:-:S05]  /*0110*/  IMAD R2, R2, UR6, R5 ;  /* 0x0000000602027c24 */ /* 0x000fca000f8e0205 */
[----:B------:R-:W-:-:S07]  /*0120*/  SHF.L.U32 R4, R2, 0xb, RZ ;  /* 0x0000000b02047819 */ /* 0x000fce00000006ff */
[----:B----4-:R-:W-:Y:S05]  /*0130*/  @P0 BRA `(.L_x_1) ;  /* 0x0000000000e40947 */ /* 0x010fea0003800000 */
[----:B------:R-:W0:Y:S08]  /*0140*/  LDC.64 R14, c[0x0][0x388] ;  /* 0x0000e200ff0e7b82 */ /* 0x000e300000000a00 */
[----:B------:R-:W1:Y:S01]  /*0150*/  LDC.64 R12, c[0x0][0x380] ;  /* 0x0000e000ff0c7b82 */ /* 0x000e620000000a00 */
[----:B0-----:R-:W-:-:S06]  /*0160*/  IMAD.WIDE R6, R3, 0x4, R14 ;  /* 0x0000000403067825 */ /* 0x001fcc00078e020e */
[----:B------:R0:W5:Y:S01]  /*0170*/  LDG.E.CONSTANT R6, desc[UR4][R6.64] ;  /* 0x0000000406067981 */ /* 0x000162000c1e9900 */
[----:B-1----:R-:W-:-:S05]  /*0180*/  IMAD.WIDE R8, R3, 0x4, R12 ;  /* 0x0000000403087825 */ /* 0x002fca00078e020c */
[----:B------:R0:W5:Y:S01]  /*0190*/  LDG.E.CONSTANT R5, desc[UR4][R8.64] ;  /* 0x0000000408057981 */ /* 0x000162000c1e9900 */
[----:B------:R-:W-:Y:S01]  /*01a0*/  BSSY.RECONVERGENT B1, `(.L_x_1) ;  /* 0x0000032000017945 */ /* 0x000fe20003800200 */
[----:B------:R-:W-:Y:S02]  /*01b0*/  MOV R19, R3 ;  /* 0x0000000300137202 */ /* 0x000fe40000000f00 */
[----:B------:R-:W-:-:S07]  /*01c0*/  MOV R17, RZ ;  /* 0x000000ff00117202 */ /* 0x000fce0000000f00 */
.L_x_2:
[----:B------:R-:W-:Y:S01]  /*01d0*/  LEA R3, R0, R19, 0x3 ;  /* 0x0000001300037211 */ /* 0x000fe200078e18ff */
[----:B0----5:R-:W-:Y:S01]  /*01e0*/  FFMA R8, R6, R5, R17 ;  /* 0x0000000506087223 */ /* 0x021fe20000000011 */
[CC--:B------:R-:W-:Y:S02]  /*01f0*/  LEA R9, R0.reuse, R19.reuse, 0x4 ;  /* 0x0000001300097211 */ /* 0x0c0fe400078e20ff */
[----:B------:R-:W-:Y:S01]  /*0200*/  LEA R23, R0, R19, 0x5 ;  /* 0x0000001300177211 */ /* 0x000fe200078e28ff */
[----:B------:R-:W-:-:S04]  /*0210*/  IMAD.WIDE R6, R3, 0x4, R14 ;  /* 0x0000000403067825 */ /* 0x000fc800078e020e */
[--C-:B------:R-:W-:Y:S01]  /*0220*/  IMAD.WIDE R28, R3, 0x4, R12.reuse ;  /* 0x00000004031c7825 */ /* 0x100fe200078e020c */
[----:B------:R-:W-:Y:S01]  /*0230*/  LEA R18, R0, R9, 0x3 ;  /* 0x0000000900127211 */ /* 0x000fe200078e18ff */
[----:B------:R-:W2:Y:S02]  /*0240*/  LDG.E.CONSTANT R6, desc[UR4][R6.64] ;  /* 0x0000000406067981 */ /* 0x000ea4000c1e9900 */
[C---:B------:R-:W-:Y:S02]  /*0250*/  IMAD.WIDE R10, R9.reuse, 0x4, R12 ;  /* 0x00000004090a7825 */ /* 0x040fe400078e020c */
[----:B------:R-:W2:Y:S02]  /*0260*/  LDG.E.CONSTANT R5, desc[UR4][R28.64] ;  /* 0x000000041c057981 */ /* 0x000ea4000c1e9900 */
[--C-:B------:R-:W-:Y:S02]  /*0270*/  IMAD.WIDE R16, R9, 0x4, R14.reuse ;  /* 0x0000000409107825 */ /* 0x100fe400078e020e */
[----:B------:R-:W3:Y:S02]  /*0280*/  LDG.E.CONSTANT R10, desc[UR4][R10.64] ;  /* 0x000000040a0a7981 */ /* 0x000ee4000c1e9900 */
[----:B------:R-:W-:-:S02]  /*0290*/  IMAD.WIDE R26, R23, 0x4, R14 ;  /* 0x00000004171a7825 */ /* 0x000fc400078e020e */
[----:B------:R0:W3:Y:S02]  /*02a0*/  LDG.E.CONSTANT R7, desc[UR4][R16.64] ;  /* 0x0000000410077981 */ /* 0x0000e4000c1e9900 */
[--C-:B------:R-:W-:Y:S01]  /*02b0*/  IMAD.WIDE R24, R18, 0x4, R12.reuse ;  /* 0x0000000412187825 */ /* 0x100fe200078e020c */
[----:B------:R-:W-:Y:S01]  /*02c0*/  LEA R19, R0, R23, 0x3 ;  /* 0x0000001700137211 */ /* 0x000fe200078e18ff */
[----:B------:R-:W4:Y:S02]  /*02d0*/  LDG.E.CONSTANT R26, desc[UR4][R26.64] ;  /* 0x000000041a1a7981 */ /* 0x000f24000c1e9900 */
[----:B------:R-:W-:-:S04]  /*02e0*/  IMAD.WIDE R20, R23, 0x4, R12 ;  /* 0x0000000417147825 */ /* 0x000fc800078e020c */
[----:B0-----:R-:W-:Y:S01]  /*02f0*/  IMAD.WIDE R16, R18, 0x4, R14 ;  /* 0x0000000412107825 */ /* 0x001fe200078e020e */
[C---:B------:R-:W-:Y:S01]  /*0300*/  LEA R23, R0.reuse, R23, 0x4 ;  /* 0x0000001700177211 */ /* 0x040fe200078e20ff */
[----:B------:R0:W4:Y:S02]  /*0310*/  LDG.E.CONSTANT R11, desc[UR4][R24.64] ;  /* 0x00000004180b7981 */ /* 0x000124000c1e9900 */
[----:B------:R-:W-:Y:S02]  /*0320*/  IMAD.WIDE R28, R19, 0x4, R12 ;  /* 0x00000004131c7825 */ /* 0x000fe400078e020c */
[----:B------:R1:W4:Y:S04]  /*0330*/  LDG.E.CONSTANT R27, desc[UR4][R16.64] ;  /* 0x00000004101b7981 */ /* 0x000328000c1e9900 */
[----:B------:R1:W4:Y:S01]  /*0340*/  LDG.E.CONSTANT R9, desc[UR4][R20.64] ;  /* 0x0000000414097981 */ /* 0x000322000c1e9900 */
[----:B0-----:R-:W-:-:S03]  /*0350*/  LEA R25, R0, R23, 0x3 ;  /* 0x0000001700197211 */ /* 0x001fc600078e18ff */
[----:B------:R-:W4:Y:S01]  /*0360*/  LDG.E.CONSTANT R28, desc[UR4][R28.64] ;  /* 0x000000041c1c7981 */ /* 0x000f22000c1e9900 */
[----:B-1----:R-:W-:-:S04]  /*0370*/  IMAD.WIDE R16, R19, 0x4, R14 ;  /* 0x0000000413107825 */ /* 0x002fc800078e020e */
[C---:B------:R-:W-:Y:S02]  /*0380*/  IMAD.WIDE R18, R23.reuse, 0x4, R12 ;  /* 0x0000000417127825 */ /* 0x040fe400078e020c */
[----:B------:R-:W4:Y:S02]  /*0390*/  LDG.E.CONSTANT R17, desc[UR4][R16.64] ;  /* 0x0000000410117981 */ /* 0x000f24000c1e9900 */
[----:B------:R-:W-:Y:S02]  /*03a0*/  IMAD.WIDE R20, R23, 0x4, R14 ;  /* 0x0000000417147825 */ /* 0x000fe400078e020e */
[----:B------:R0:W4:Y:S02]  /*03b0*/  LDG.E.CONSTANT R18, desc[UR4][R18.64] ;  /* 0x0000000412127981 */ /* 0x000124000c1e9900 */
[C---:B------:R-:W-:Y:S02]  /*03c0*/  IMAD.WIDE R22, R25.reuse, 0x4, R12 ;  /* 0x0000000419167825 */ /* 0x040fe400078e020c */
[----:B------:R-:W4:Y:S02]  /*03d0*/  LDG.E.CONSTANT R21, desc[UR4][R20.64] ;  /* 0x0000000414157981 */ /* 0x000f24000c1e9900 */
[----:B------:R-:W-:-:S02]  /*03e0*/  IMAD.WIDE R24, R25, 0x4, R14 ;  /* 0x0000000419187825 */ /* 0x000fc400078e020e */
[----:B------:R-:W4:Y:S04]  /*03f0*/  LDG.E.CONSTANT R22, desc[UR4][R22.64] ;  /* 0x0000000416167981 */ /* 0x000f28000c1e9900 */
[----:B------:R-:W4:Y:S01]  /*0400*/  LDG.E.CONSTANT R25, desc[UR4][R24.64] ;  /* 0x0000000418197981 */ /* 0x000f22000c1e9900 */
[----:B0-----:R-:W-:Y:S01]  /*0410*/  MOV R19, R3 ;  /* 0x0000000300137202 */ /* 0x001fe20000000f00 */
[----:B--2---:R-:W-:-:S04]  /*0420*/  FFMA R29, R5, R6, R8 ;  /* 0x00000006051d7223 */ /* 0x004fc80000000008 */
[----:B---3--:R-:W-:Y:S01]  /*0430*/  FFMA R10, R10, R7, R29 ;  /* 0x000000070a0a7223 */ /* 0x008fe2000000001d */
[----:B------:R-:W-:-:S05]  /*0440*/  IMAD R7, R0, 0x38, R3 ;  /* 0x0000003800077824 */ /* 0x000fca00078e0203 */
[----:B------:R-:W-:Y:S01]  /*0450*/  ISETP.GE.AND P0, PT, R7, UR8, PT ;  /* 0x0000000807007c0c */ /* 0x000fe2000bf06270 */
[----:B----4-:R-:W-:-:S04]  /*0460*/  FFMA R10, R11, R27, R10 ;  /* 0x0000001b0b0a7223 */ /* 0x010fc8000000000a */
[----:B------:R-:W-:-:S04]  /*0470*/  FFMA R9, R9, R26, R10 ;  /* 0x0000001a09097223 */ /* 0x000fc8000000000a */
[----:B------:R-:W-:-:S04]  /*0480*/  FFMA R9, R28, R17, R9 ;  /* 0x000000111c097223 */ /* 0x000fc80000000009 */
[----:B------:R-:W-:-:S04]  /*0490*/  FFMA R9, R18, R21, R9 ;  /* 0x0000001512097223 */ /* 0x000fc80000000009 */
[----:B------:R-:W-:Y:S01]  /*04a0*/  FFMA R17, R22, R25, R9 ;  /* 0x0000001916117223 */ /* 0x000fe20000000009 */
[----:B------:R-:W-:Y:S06]  /*04b0*/  @!P0 BRA `(.L_x_2) ;  /* 0xfffffffc00448947 */ /* 0x000fec000383ffff */
[----:B------:R-:W-:Y:S05]  /*04c0*/  BSYNC.RECONVERGENT B1 ;  /* 0x0000000000017941 */ /* 0x000fea0003800200 */
.L_x_1:
[----:B------:R-:W-:Y:S05]  /*04d0*/  BSYNC.RECONVERGENT B0 ;  /* 0x0000000000007941 */ /* 0x000fea0003800200 */
.L_x_0:
[----:B------:R-:W0:Y:S01]  /*04e0*/  LDC.64 R10, c[0x0][0x380] ;  /* 0x0000e000ff0a7b82 */ /* 0x000e220000000a00 */
[----:B------:R-:W-:Y:S01]  /*04f0*/  ISETP.GE.AND P0, PT, R3, UR8, PT ;  /* 0x0000000803007c0c */ /* 0x000fe2000bf06270 */
[----:B------:R-:W-:Y:S06]  /*0500*/  BSSY.RECONVERGENT B0, `(.L_x_3) ;  /* 0x000000b000007945 */ /* 0x000fec0003800200 */
[----:B------:R-:W1:Y:S06]  /*0510*/  LDC.64 R12, c[0x0][0x388] ;  /* 0x0000e200ff0c7b82 */ /* 0x000e6c0000000a00 */
[----:B------:R-:W-:Y:S05]  /*0520*/  @P0 BRA `(.L_x_4) ;  /* 0x0000000000200947 */ /* 0x000fea0003800000 */
.L_x_5:
[----:B0-----:R-:W-:-:S04]  /*0530*/  IMAD.WIDE R6, R3, 0x4, R10 ;  /* 0x0000000403067825 */ /* 0x001fc800078e020a */
[----:B-1----:R-:W-:Y:S02]  /*0540*/  IMAD.WIDE R8, R3, 0x4, R12 ;  /* 0x0000000403087825 */ /* 0x002fe400078e020c */
[----:B------:R-:W2:Y:S04]  /*0550*/  LDG.E.CONSTANT R6, desc[UR4][R6.64] ;  /* 0x0000000406067981 */ /* 0x000ea8000c1e9900 */
[----:B------:R-:W2:Y:S01]  /*0560*/  LDG.E.CONSTANT R8, desc[UR4][R8.64] ;  /* 0x0000000408087981 */ /* 0x000ea2000c1e9900 */
[----:B------:R-:W-:-:S04]  /*0570*/  IADD3 R3, PT, PT, R0, R3, RZ ;  /* 0x0000000300037210 */ /* 0x000fc80007ffe0ff */
[----:B------:R-:W-:Y:S01]  /*0580*/  ISETP.GE.AND P0, PT, R3, UR8, PT ;  /* 0x0000000803007c0c */ /* 0x000fe2000bf06270 */
[----:B--2---:R-:W-:-:S12]  /*0590*/  FFMA R17, R6, R8, R17 ;  /* 0x0000000806117223 */ /* 0x004fd80000000011 */
[----:B------:R-:W-:Y:S05]  /*05a0*/  @!P0 BRA `(.L_x_5) ;  /* 0xfffffffc00e08947 */ /* 0x000fea000383ffff */
.L_x_4:
[----:B------:R-:W-:Y:S05]  /*05b0*/  BSYNC.RECONVERGENT B0 ;  /* 0x0000000000007941 */ /* 0x000fea0003800200 */
.L_x_3:
[----:B------:R-:W2:Y:S01]  /*05c0*/  SHFL.DOWN PT, R0, R17, 0x10, 0x1f ;  /* 0x0a001f0011007f89 */ /* 0x000ea200000e0000 */
[----:B------:R-:W-:Y:S02]  /*05d0*/  LOP3.LUT P0, R7, R2, 0x1f, RZ, 0xc0, !PT ;  /* 0x0000001f02077812 */ /* 0x000fe4000780c0ff */
[----:B------:R-:W-:-:S11]  /*05e0*/  ISETP.GT.U32.AND P1, PT, R4, 0xffff, PT ;  /* 0x0000ffff0400780c */ /* 0x000fd60003f24070 */
[----:B0-----:R-:W0:Y:S01]  /*05f0*/  @!P0 S2R R10, SR_CgaCtaId ;  /* 0x00000000000a8919 */ /* 0x001e220000008800 */
[----:B------:R-:W-:Y:S01]  /*0600*/  @!P0 MOV R9, 0x400 ;  /* 0x0000040000098802 */ /* 0x000fe20000000f00 */
[----:B--2---:R-:W-:-:S05]  /*0610*/  FADD R0, R0, R17 ;  /* 0x0000001100007221 */ /* 0x004fca0000000000 */
[----:B------:R-:W2:Y:S01]  /*0620*/  SHFL.DOWN PT, R3, R0, 0x8, 0x1f ;  /* 0x09001f0000037f89 */ /* 0x000ea200000e0000 */
[----:B0-----:R-:W-:-:S04]  /*0630*/  @!P0 LEA R9, R10, R9, 0x18 ;  /* 0x000000090a098211 */ /* 0x001fc800078ec0ff */
[----:B------:R-:W-:Y:S01]  /*0640*/  @!P0 LEA.HI R9, R4, R9, RZ, 0x12 ;  /* 0x0000000904098211 */ /* 0x000fe200078f90ff */
[----:B--2---:R-:W-:-:S05]  /*0650*/  FADD R3, R0, R3 ;  /* 0x0000000300037221 */ /* 0x004fca0000000000 */
[----:B------:R-:W0:Y:S02]  /*0660*/  SHFL.DOWN PT, R6, R3, 0x4, 0x1f ;  /* 0x08801f0003067f89 */ /* 0x000e2400000e0000 */
[----:B0-----:R-:W-:-:S05]  /*0670*/  FADD R6, R3, R6 ;  /* 0x0000000603067221 */ /* 0x001fca0000000000 */
[----:B------:R-:W0:Y:S02]  /*0680*/  SHFL.DOWN PT, R5, R6, 0x2, 0x1f ;  /* 0x08401f0006057f89 */ /* 0x000e2400000e0000 */
[----:B0-----:R-:W-:-:S05]  /*0690*/  FADD R5, R6, R5 ;  /* 0x0000000506057221 */ /* 0x001fca0000000000 */
[----:B------:R-:W0:Y:S02]  /*06a0*/  SHFL.DOWN PT, R8, R5, 0x1, 0x1f ;  /* 0x08201f0005087f89 */ /* 0x000e2400000e0000 */
[----:B0-----:R-:W-:-:S05]  /*06b0*/  FADD R8, R5, R8 ;  /* 0x0000000805087221 */ /* 0x001fca0000000000 */
[----:B------:R0:W-:Y:S01]  /*06c0*/  @!P0 STS [R9], R8 ;  /* 0x0000000809008388 */ /* 0x0001e20000000800 */
[----:B------:R-:W-:Y:S06]  /*06d0*/  BAR.SYNC.DEFER_BLOCKING 0x0 ;  /* 0x0000000000007b1d */ /* 0x000fec0000010000 */
[----:B------:R-:W-:Y:S05]  /*06e0*/  @P1 EXIT ;  /* 0x000000000000194d */ /* 0x000fea0003800000 */
[----:B------:R-:W-:-:S13]  /*06f0*/  LOP3.LUT P0, RZ, R2, 0x18, RZ, 0xc0, !PT ;  /* 0x0000001802ff7812 */ /* 0x000fda000780c0ff */
[----:B------:R-:W2:Y:S01]  /*0700*/  @!P0 S2R R3, SR_CgaCtaId ;  /* 0x0000000000038919 */ /* 0x000ea20000008800 */
[----:B------:R-:W-:-:S04]  /*0710*/  @!P0 MOV R0, 0x400 ;  /* 0x0000040000008802 */ /* 0x000fc80000000f00 */
[----:B--2---:R-:W-:Y:S01]  /*0720*/  @!P0 LEA R2, R3, R0, 0x18 ;  /* 0x0000000003028211 */ /* 0x004fe200078ec0ff */
[----:B------:R-:W-:-:S03]  /*0730*/  HFMA2 R0, -RZ, RZ, 0, 0 ;  /* 0x00000000ff007431 */ /* 0x000fc600000001ff */
[----:B------:R-:W-:-:S05]  /*0740*/  @!P0 LEA R2, R7, R2, 0x2 ;  /* 0x0000000207028211 */ /* 0x000fca00078e10ff */
[----:B------:R-:W2:Y:S01]  /*0750*/  @!P0 LDS R0, [R2] ;  /* 0x0000000002008984 */ /* 0x000ea20000000800 */
[----:B------:R-:W-:-:S03]  /*0760*/  ISETP.NE.AND P0, PT, R7, RZ, PT ;  /* 0x000000ff0700720c */ /* 0x000fc60003f05270 */
[----:B--2---:R-:W2:Y:S02]  /*0770*/  SHFL.DOWN PT, R3, R0, 0x10, 0x1f ;  /* 0x0a001f0000037f89 */ /* 0x004ea400000e0000 */
[----:B--2---:R-:W-:-:S05]  /*0780*/  FADD R3, R3, R0 ;  /* 0x0000000003037221 */ /* 0x004fca0000000000 */
[----:B------:R-:W2:Y:S02]  /*0790*/  SHFL.DOWN PT, R4, R3, 0x8, 0x1f ;  /* 0x09001f0003047f89 */ /* 0x000ea400000e0000 */
[----:B--2---:R-:W-:-:S05]  /*07a0*/  FADD R4, R3, R4 ;  /* 0x0000000403047221 */ /* 0x004fca0000000000 */
[----:B------:R-:W2:Y:S02]  /*07b0*/  SHFL.DOWN PT, R5, R4, 0x4, 0x1f ;  /* 0x08801f0004057f89 */ /* 0x000ea400000e0000 */
[----:B--2---:R-:W-:-:S05]  /*07c0*/  FADD R5, R4, R5 ;  /* 0x0000000504057221 */ /* 0x004fca0000000000 */
[----:B------:R-:W2:Y:S02]  /*07d0*/  SHFL.DOWN PT, R6, R5, 0x2, 0x1f ;  /* 0x08401f0005067f89 */ /* 0x000ea400000e0000 */
[----:B--2---:R-:W-:-:S05]  /*07e0*/  FADD R6, R5, R6 ;  /* 0x0000000605067221 */ /* 0x004fca0000000000 */
[----:B------:R2:W3:Y:S01]  /*07f0*/  SHFL.DOWN PT, R7, R6, 0x1, 0x1f ;  /* 0x08201f0006077f89 */ /* 0x0004e200000e0000 */
[----:B------:R-:W-:Y:S05]  /*0800*/  @P0 EXIT ;  /* 0x000000000000094d */ /* 0x000fea0003800000 */
[----:B------:R-:W4:Y:S01]  /*0810*/  LDC.64 R2, c[0x0][0x390] ;  /* 0x0000e400ff027b82 */ /* 0x000f220000000a00 */
[----:B---3--:R-:W-:-:S05]  /*0820*/  FADD R7, R6, R7 ;  /* 0x0000000706077221 */ /* 0x008fca0000000000 */
[----:B----4-:R-:W-:Y:S01]  /*0830*/  REDG.E.ADD.F32.FTZ.RN.STRONG.GPU desc[UR4][R2.64], R7 ;  /* 0x00000007020079a6 */ /* 0x010fe2000c12f304 */
[----:B------:R-:W-:Y:S05]  /*0840*/  EXIT ;  /* 0x000000000000794d */ /* 0x000fea0003800000 */
.L_x_6:
[----:B------:R-:W-:-:S00]  /*0850*/  BRA `(.L_x_6) ;  /* 0xfffffffc00fc7947 */ /* 0x000fc0000383ffff */
[----:B------:R-:W-:-:S00]  /*0860*/  NOP ;  /* 0x0000000000007918 */ /* 0x000fc00000000000 */
        /* <DEDUP_REMOVED lines=9> */
.L_x_7:


//--------------------- .nv.shared._Z18dot_product_kernelPKfS0_Pfi --------------------------
	.section	.nv.shared._Z18dot_product_kernelPKfS0_Pfi,"aw",@nobits
	.sectionflags	@""
	.align	4
.nv.shared._Z18dot_product_kernelPKfS0_Pfi:
	.zero		1056


//--------------------- .nv.shared.reserved.0     --------------------------
	.section	.nv.shared.reserved.0,"aw",@nobits
	.weak		__nv_reservedSMEM_offset_0_alias
	.size		__nv_reservedSMEM_offset_0_alias, 0, 64
	.other		__nv_reservedSMEM_offset_0_alias,@"STO_CUDA_RESERVED_SHARED STV_DEFAULT"
__nv_reservedSMEM_offset_0_alias:
	.zero		0
	.zero		64


//--------------------- .nv.constant0._Z18dot_product_kernelPKfS0_Pfi --------------------------
	.section	.nv.constant0._Z18dot_product_kernelPKfS0_Pfi,"a",@progbits
	.sectionflags	@""
	.align	4
.nv.constant0._Z18dot_product_kernelPKfS0_Pfi:
	.zero		924


//--------------------- SYMBOLS --------------------------

	.type		.nv.reservedSmem.offset0,@object
	.size		.nv.reservedSmem.offset0,0x4
	.type		.nv.reservedSmem.cap,@object
	.size		.nv.reservedSmem.cap,0x4
